//
// Generated by NVIDIA NVVM Compiler
//
// Compiler Build ID: CL-36424714
// Cuda compilation tools, release 13.0, V13.0.88
// Based on NVVM 20.0.0
//

.version 9.0
.target sm_100
.address_size 64

	// .globl	_Z12simpleKernelPii

.visible .entry _Z12simpleKernelPii(
	.param .u64 .ptr .align 1 _Z12simpleKernelPii_param_0,
	.param .u32 _Z12simpleKernelPii_param_1
)
{


	ret;

}


// ===== COMPILED SASS (sm_100) =====

	.target	sm_100

	.elftype	@"ET_EXEC"


//--------------------- .note.nv.tkinfo           --------------------------
	.section	.note.nv.tkinfo,"",@"SHT_NOTE"
	.sectionflags	@"SHF_NOTE_NV_TKINFO"
	.tkinfo
        /*0018*/ 	.word	0x00000002
        /*0030*/ 	.string	""
        /*0030*/ 	.string	"ptxas"
        /*0030*/ 	.string	"Cuda compilation tools, release 13.0, V13.0.88"
        /*0030*/ 	.string	"Build cuda_13.0.r13.0/compiler.36424714_0"
        /*0030*/ 	.string	"-arch sm_100 -m 64 "



//--------------------- .note.nv.cuinfo           --------------------------
	.section	.note.nv.cuinfo,"",@"SHT_NOTE"
	.sectionflags	@"SHF_NOTE_NV_CUINFO"
        /*0018*/ 	.short	0x0002
        /*001a*/ 	.short	0x0064
        /*001c*/ 	.short	0x0082
	.zero		2


//--------------------- .nv.info                  --------------------------
	.section	.nv.info,"",@"SHT_CUDA_INFO"
	.align	4


	//----- nvinfo : EIATTR_REGCOUNT
	.align		4
        /*0000*/ 	.byte	0x04, 0x2f
        /*0002*/ 	.short	(.L_1 - .L_0)
	.align		4
.L_0:
        /*0004*/ 	.word	index@(_Z12simpleKernelPii)
        /*0008*/ 	.word	0x00000004


	//----- nvinfo : EIATTR_FRAME_SIZE
	.align		4
.L_1:
        /*000c*/ 	.byte	0x04, 0x11
        /*000e*/ 	.short	(.L_3 - .L_2)
	.align		4
.L_2:
        /*0010*/ 	.word	index@(_Z12simpleKernelPii)
        /*0014*/ 	.word	0x00000000


	//----- nvinfo : EIATTR_MIN_STACK_SIZE
	.align		4
.L_3:
        /*0018*/ 	.byte	0x04, 0x12
        /*001a*/ 	.short	(.L_5 - .L_4)
	.align		4
.L_4:
        /*001c*/ 	.word	index@(_Z12simpleKernelPii)
        /*0020*/ 	.word	0x00000000
.L_5:


//--------------------- .nv.compat                --------------------------
	.section	.nv.compat,"",@"SHT_CUDA_COMPAT_INFO"
	.align	4
        /*0000*/ 	.byte	0x02, 0x09, 0x00, 0x00, 0x02, 0x02, 0x01, 0x00, 0x02, 0x05, 0x05, 0x00, 0x03, 0x07, 0x01, 0x01
        /*0010*/ 	.byte	0x02, 0x03, 0x00, 0x00, 0x02, 0x06, 0x01, 0x00, 0x04, 0x0b, 0x08, 0x00, 0x09, 0x00, 0x00, 0x00
        /*0020*/ 	.byte	0x00, 0x00, 0x00, 0x00


//--------------------- .nv.info._Z12simpleKernelPii --------------------------
	.section	.nv.info._Z12simpleKernelPii,"",@"SHT_CUDA_INFO"
	.sectionflags	@""
	.align	4


	//----- nvinfo : EIATTR_CUDA_API_VERSION
	.align		4
        /*0000*/ 	.byte	0x04, 0x37
        /*0002*/ 	.short	(.L_7 - .L_6)
.L_6:
        /*0004*/ 	.word	0x00000082


	//----- nvinfo : EIATTR_KPARAM_INFO
	.align		4
.L_7:
        /*0008*/ 	.byte	0x04, 0x17
        /*000a*/ 	.short	(.L_9 - .L_8)
.L_8:
        /*000c*/ 	.word	0x00000000
        /*0010*/ 	.short	0x0001
        /*0012*/ 	.short	0x0008
        /*0014*/ 	.byte	0x00, 0xf0, 0x11, 0x00


	//----- nvinfo : EIATTR_KPARAM_INFO
	.align		4
.L_9:
        /*0018*/ 	.byte	0x04, 0x17
        /*001a*/ 	.short	(.L_11 - .L_10)
.L_10:
        /*001c*/ 	.word	0x00000000
        /*0020*/ 	.short	0x0000
        /*0022*/ 	.short	0x0000
        /*0024*/ 	.byte	0x00, 0xf5, 0x21, 0x00


	//----- nvinfo : EIATTR_SPARSE_MMA_MASK
	.align		4
.L_11:
        /*0028*/ 	.byte	0x03, 0x50
        /*002a*/ 	.short	0x0000


	//----- nvinfo : EIATTR_MAXREG_COUNT
	.align		4
        /*002c*/ 	.byte	0x03, 0x1b
        /*002e*/ 	.short	0x00ff


	//----- nvinfo : EIATTR_MERCURY_ISA_VERSION
	.align		4
        /*0030*/ 	.byte	0x03, 0x5f
        /*0032*/ 	.short	0x0101


	//----- nvinfo : EIATTR_VRC_CTA_INIT_COUNT
	.align		4
        /*0034*/ 	.byte	0x02, 0x4a
	.zero		1
	.zero		1


	//----- nvinfo : EIATTR_EXIT_INSTR_OFFSETS
	.align		4
        /*0038*/ 	.byte	0x04, 0x1c
        /*003a*/ 	.short	(.L_13 - .L_12)


	//   ....[0]....
.L_12:
        /*003c*/ 	.word	0x00000010


	//----- nvinfo : EIATTR_CBANK_PARAM_SIZE
	.align		4
.L_13:
        /*0040*/ 	.byte	0x03, 0x19
        /*0042*/ 	.short	0x000c


	//----- nvinfo : EIATTR_PARAM_CBANK
	.align		4
        /*0044*/ 	.byte	0x04, 0x0a
        /*0046*/ 	.short	(.L_15 - .L_14)
	.align		4
.L_14:
        /*0048*/ 	.word	index@(.nv.constant0._Z12simpleKernelPii)
        /*004c*/ 	.short	0x0380
        /*004e*/ 	.short	0x000c


	//----- nvinfo : EIATTR_SW_WAR
	.align		4
.L_15:
        /*0050*/ 	.byte	0x04, 0x36
        /*0052*/ 	.short	(.L_17 - .L_16)
.L_16:
        /*0054*/ 	.word	0x00000008
.L_17:


//--------------------- .nv.callgraph             --------------------------
	.section	.nv.callgraph,"",@"SHT_CUDA_CALLGRAPH"
	.align	4
	.sectionentsize	8
	.align		4
        /*0000*/ 	.word	0x00000000
	.align		4
        /*0004*/ 	.word	0xffffffff
	.align		4
        /*0008*/ 	.word	0x00000000
	.align		4
        /*000c*/ 	.word	0xfffffffe
	.align		4
        /*0010*/ 	.word	0x00000000
	.align		4
        /*0014*/ 	.word	0xfffffffd
	.align		4
        /*0018*/ 	.word	0x00000000
	.align		4
        /*001c*/ 	.word	0xfffffffc


//--------------------- .text._Z12simpleKernelPii --------------------------
	.section	.text._Z12simpleKernelPii,"ax",@progbits
	.align	128
        .global         _Z12simpleKernelPii
        .type           _Z12simpleKernelPii,@function
        .size           _Z12simpleKernelPii,(.L_x_1 - _Z12simpleKernelPii)
        .other          _Z12simpleKernelPii,@"STO_CUDA_ENTRY STV_DEFAULT"
_Z12simpleKernelPii:
.text._Z12simpleKernelPii:
[----:B------:R-:W-:Y:S01]  /*0000*/  LDC R1, c[0x0][0x37c] ;  /* 0x0000df00ff017b82 */ /* 0x000fe20000000800 */
[----:B------:R-:W-:Y:S05]  /*0010*/  EXIT ;  /* 0x000000000000794d */ /* 0x000fea0003800000 */
.L_x_0:
[----:B------:R-:W-:-:S00]  /*0020*/  BRA `(.L_x_0) ;  /* 0xfffffffc00fc7947 */ /* 0x000fc0000383ffff */
[----:B------:R-:W-:-:S00]  /*0030*/  NOP ;  /* 0x0000000000007918 */ /* 0x000fc00000000000 */
        /* <DEDUP_REMOVED lines=12> */
.L_x_1:


//--------------------- .nv.shared.reserved.0     --------------------------
	.section	.nv.shared.reserved.0,"aw",@nobits
	.weak		__nv_reservedSMEM_offset_0_alias
	.size		__nv_reservedSMEM_offset_0_alias, 0, 64
	.other		__nv_reservedSMEM_offset_0_alias,@"STO_CUDA_RESERVED_SHARED STV_DEFAULT"
__nv_reservedSMEM_offset_0_alias:
	.zero		0
	.zero		64


//--------------------- .nv.constant0._Z12simpleKernelPii --------------------------
	.section	.nv.constant0._Z12simpleKernelPii,"a",@progbits
	.sectionflags	@""
	.align	4
.nv.constant0._Z12simpleKernelPii:
	.zero		908


//--------------------- SYMBOLS --------------------------

	.type		.nv.reservedSmem.offset0,@object
	.size		.nv.reservedSmem.offset0,0x4
